//
// Generated by NVIDIA NVVM Compiler
//
// Compiler Build ID: CL-36424714
// Cuda compilation tools, release 13.0, V13.0.88
// Based on NVVM 20.0.0
//

.version 9.0
.target sm_100
.address_size 64

	// .globl	_Z10add_matrixPfS_S_ii

.visible .entry _Z10add_matrixPfS_S_ii(
	.param .u64 .ptr .align 1 _Z10add_matrixPfS_S_ii_param_0,
	.param .u64 .ptr .align 1 _Z10add_matrixPfS_S_ii_param_1,
	.param .u64 .ptr .align 1 _Z10add_matrixPfS_S_ii_param_2,
	.param .u32 _Z10add_matrixPfS_S_ii_param_3,
	.param .u32 _Z10add_matrixPfS_S_ii_param_4
)
{
	.reg .pred 	%p<4>;
	.reg .b32 	%r<14>;
	.reg .b32 	%f<4>;
	.reg .b64 	%rd<11>;

	ld.param.u64 	%rd1, [_Z10add_matrixPfS_S_ii_param_0];
	ld.param.u64 	%rd2, [_Z10add_matrixPfS_S_ii_param_1];
	ld.param.u64 	%rd3, [_Z10add_matrixPfS_S_ii_param_2];
	ld.param.u32 	%r3, [_Z10add_matrixPfS_S_ii_param_3];
	ld.param.u32 	%r4, [_Z10add_matrixPfS_S_ii_param_4];
	mov.u32 	%r6, %ctaid.x;
	mov.u32 	%r7, %ntid.x;
	mov.u32 	%r8, %tid.x;
	mad.lo.s32 	%r1, %r6, %r7, %r8;
	mov.u32 	%r9, %ctaid.y;
	mov.u32 	%r10, %ntid.y;
	mov.u32 	%r11, %tid.y;
	mad.lo.s32 	%r12, %r9, %r10, %r11;
	setp.ge.s32 	%p1, %r1, %r3;
	setp.ge.s32 	%p2, %r12, %r4;
	or.pred  	%p3, %p1, %p2;
	@%p3 bra 	$L__BB0_2;
	cvta.to.global.u64 	%rd4, %rd1;
	cvta.to.global.u64 	%rd5, %rd2;
	cvta.to.global.u64 	%rd6, %rd3;
	mad.lo.s32 	%r13, %r3, %r12, %r1;
	mul.wide.s32 	%rd7, %r13, 4;
	add.s64 	%rd8, %rd4, %rd7;
	ld.global.f32 	%f1, [%rd8];
	add.s64 	%rd9, %rd5, %rd7;
	ld.global.f32 	%f2, [%rd9];
	add.f32 	%f3, %f1, %f2;
	add.s64 	%rd10, %rd6, %rd7;
	st.global.f32 	[%rd10], %f3;
$L__BB0_2:
	ret;

}


// ===== COMPILED SASS (sm_100) =====

	.target	sm_100

	.elftype	@"ET_EXEC"


//--------------------- .note.nv.tkinfo           --------------------------
	.section	.note.nv.tkinfo,"",@"SHT_NOTE"
	.sectionflags	@"SHF_NOTE_NV_TKINFO"
	.tkinfo
        /*0018*/ 	.word	0x00000002
        /*0030*/ 	.string	""
        /*0030*/ 	.string	"ptxas"
        /*0030*/ 	.string	"Cuda compilation tools, release 13.0, V13.0.88"
        /*0030*/ 	.string	"Build cuda_13.0.r13.0/compiler.36424714_0"
        /*0030*/ 	.string	"-arch sm_100 -m 64 "



//--------------------- .note.nv.cuinfo           --------------------------
	.section	.note.nv.cuinfo,"",@"SHT_NOTE"
	.sectionflags	@"SHF_NOTE_NV_CUINFO"
        /*0018*/ 	.short	0x0002
        /*001a*/ 	.short	0x0064
        /*001c*/ 	.short	0x0082
	.zero		2


//--------------------- .nv.info                  --------------------------
	.section	.nv.info,"",@"SHT_CUDA_INFO"
	.align	4


	//----- nvinfo : EIATTR_REGCOUNT
	.align		4
        /*0000*/ 	.byte	0x04, 0x2f
        /*0002*/ 	.short	(.L_1 - .L_0)
	.align		4
.L_0:
        /*0004*/ 	.word	index@(_Z10add_matrixPfS_S_ii)
        /*0008*/ 	.word	0x0000000c


	//----- nvinfo : EIATTR_FRAME_SIZE
	.align		4
.L_1:
        /*000c*/ 	.byte	0x04, 0x11
        /*000e*/ 	.short	(.L_3 - .L_2)
	.align		4
.L_2:
        /*0010*/ 	.word	index@(_Z10add_matrixPfS_S_ii)
        /*0014*/ 	.word	0x00000000


	//----- nvinfo : EIATTR_MIN_STACK_SIZE
	.align		4
.L_3:
        /*0018*/ 	.byte	0x04, 0x12
        /*001a*/ 	.short	(.L_5 - .L_4)
	.align		4
.L_4:
        /*001c*/ 	.word	index@(_Z10add_matrixPfS_S_ii)
        /*0020*/ 	.word	0x00000000
.L_5:


//--------------------- .nv.compat                --------------------------
	.section	.nv.compat,"",@"SHT_CUDA_COMPAT_INFO"
	.align	4
        /*0000*/ 	.byte	0x02, 0x09, 0x00, 0x00, 0x02, 0x02, 0x01, 0x00, 0x02, 0x05, 0x05, 0x00, 0x03, 0x07, 0x01, 0x01
        /*0010*/ 	.byte	0x02, 0x03, 0x00, 0x00, 0x02, 0x06, 0x01, 0x00, 0x04, 0x0b, 0x08, 0x00, 0x09, 0x00, 0x00, 0x00
        /*0020*/ 	.byte	0x00, 0x00, 0x00, 0x00


//--------------------- .nv.info._Z10add_matrixPfS_S_ii --------------------------
	.section	.nv.info._Z10add_matrixPfS_S_ii,"",@"SHT_CUDA_INFO"
	.sectionflags	@""
	.align	4


	//----- nvinfo : EIATTR_CUDA_API_VERSION
	.align		4
        /*0000*/ 	.byte	0x04, 0x37
        /*0002*/ 	.short	(.L_7 - .L_6)
.L_6:
        /*0004*/ 	.word	0x00000082


	//----- nvinfo : EIATTR_KPARAM_INFO
	.align		4
.L_7:
        /*0008*/ 	.byte	0x04, 0x17
        /*000a*/ 	.short	(.L_9 - .L_8)
.L_8:
        /*000c*/ 	.word	0x00000000
        /*0010*/ 	.short	0x0004
        /*0012*/ 	.short	0x001c
        /*0014*/ 	.byte	0x00, 0xf0, 0x11, 0x00


	//----- nvinfo : EIATTR_KPARAM_INFO
	.align		4
.L_9:
        /*0018*/ 	.byte	0x04, 0x17
        /*001a*/ 	.short	(.L_11 - .L_10)
.L_10:
        /*001c*/ 	.word	0x00000000
        /*0020*/ 	.short	0x0003
        /*0022*/ 	.short	0x0018
        /*0024*/ 	.byte	0x00, 0xf0, 0x11, 0x00


	//----- nvinfo : EIATTR_KPARAM_INFO
	.align		4
.L_11:
        /*0028*/ 	.byte	0x04, 0x17
        /*002a*/ 	.short	(.L_13 - .L_12)
.L_12:
        /*002c*/ 	.word	0x00000000
        /*0030*/ 	.short	0x0002
        /*0032*/ 	.short	0x0010
        /*0034*/ 	.byte	0x00, 0xf5, 0x21, 0x00


	//----- nvinfo : EIATTR_KPARAM_INFO
	.align		4
.L_13:
        /*0038*/ 	.byte	0x04, 0x17
        /*003a*/ 	.short	(.L_15 - .L_14)
.L_14:
        /*003c*/ 	.word	0x00000000
        /*0040*/ 	.short	0x0001
        /*0042*/ 	.short	0x0008
        /*0044*/ 	.byte	0x00, 0xf5, 0x21, 0x00


	//----- nvinfo : EIATTR_KPARAM_INFO
	.align		4
.L_15:
        /*0048*/ 	.byte	0x04, 0x17
        /*004a*/ 	.short	(.L_17 - .L_16)
.L_16:
        /*004c*/ 	.word	0x00000000
        /*0050*/ 	.short	0x0000
        /*0052*/ 	.short	0x0000
        /*0054*/ 	.byte	0x00, 0xf5, 0x21, 0x00


	//----- nvinfo : EIATTR_SPARSE_MMA_MASK
	.align		4
.L_17:
        /*0058*/ 	.byte	0x03, 0x50
        /*005a*/ 	.short	0x0000


	//----- nvinfo : EIATTR_MAXREG_COUNT
	.align		4
        /*005c*/ 	.byte	0x03, 0x1b
        /*005e*/ 	.short	0x00ff


	//----- nvinfo : EIATTR_MERCURY_ISA_VERSION
	.align		4
        /*0060*/ 	.byte	0x03, 0x5f
        /*0062*/ 	.short	0x0101


	//----- nvinfo : EIATTR_VRC_CTA_INIT_COUNT
	.align		4
        /*0064*/ 	.byte	0x02, 0x4a
	.zero		1
	.zero		1


	//----- nvinfo : EIATTR_EXIT_INSTR_OFFSETS
	.align		4
        /*0068*/ 	.byte	0x04, 0x1c
        /*006a*/ 	.short	(.L_19 - .L_18)


	//   ....[0]....
.L_18:
        /*006c*/ 	.word	0x000000c0


	//   ....[1]....
        /*0070*/ 	.word	0x00000190


	//----- nvinfo : EIATTR_CBANK_PARAM_SIZE
	.align		4
.L_19:
        /*0074*/ 	.byte	0x03, 0x19
        /*0076*/ 	.short	0x0020


	//----- nvinfo : EIATTR_PARAM_CBANK
	.align		4
        /*0078*/ 	.byte	0x04, 0x0a
        /*007a*/ 	.short	(.L_21 - .L_20)
	.align		4
.L_20:
        /*007c*/ 	.word	index@(.nv.constant0._Z10add_matrixPfS_S_ii)
        /*0080*/ 	.short	0x0380
        /*0082*/ 	.short	0x0020


	//----- nvinfo : EIATTR_SW_WAR
	.align		4
.L_21:
        /*0084*/ 	.byte	0x04, 0x36
        /*0086*/ 	.short	(.L_23 - .L_22)
.L_22:
        /*0088*/ 	.word	0x00000008
.L_23:


//--------------------- .nv.callgraph             --------------------------
	.section	.nv.callgraph,"",@"SHT_CUDA_CALLGRAPH"
	.align	4
	.sectionentsize	8
	.align		4
        /*0000*/ 	.word	0x00000000
	.align		4
        /*0004*/ 	.word	0xffffffff
	.align		4
        /*0008*/ 	.word	0x00000000
	.align		4
        /*000c*/ 	.word	0xfffffffe
	.align		4
        /*0010*/ 	.word	0x00000000
	.align		4
        /*0014*/ 	.word	0xfffffffd
	.align		4
        /*0018*/ 	.word	0x00000000
	.align		4
        /*001c*/ 	.word	0xfffffffc


//--------------------- .text._Z10add_matrixPfS_S_ii --------------------------
	.section	.text._Z10add_matrixPfS_S_ii,"ax",@progbits
	.align	128
        .global         _Z10add_matrixPfS_S_ii
        .type           _Z10add_matrixPfS_S_ii,@function
        .size           _Z10add_matrixPfS_S_ii,(.L_x_1 - _Z10add_matrixPfS_S_ii)
        .other          _Z10add_matrixPfS_S_ii,@"STO_CUDA_ENTRY STV_DEFAULT"
_Z10add_matrixPfS_S_ii:
.text._Z10add_matrixPfS_S_ii:
[----:B------:R-:W-:Y:S01]  /*0000*/  LDC R1, c[0x0][0x37c] ;  /* 0x0000df00ff017b82 */ /* 0x000fe20000000800 */
[----:B------:R-:W0:Y:S07]  /*0010*/  S2R R2, SR_TID.Y ;  /* 0x0000000000027919 */ /* 0x000e2e0000002200 */
[----:B------:R-:W1:Y:S01]  /*0020*/  LDC R0, c[0x0][0x360] ;  /* 0x0000d800ff007b82 */ /* 0x000e620000000800 */
[----:B------:R-:W2:Y:S01]  /*0030*/  LDCU.64 UR6, c[0x0][0x398] ;  /* 0x00007300ff0677ac */ /* 0x000ea20008000a00 */
[----:B------:R-:W1:Y:S06]  /*0040*/  S2R R3, SR_TID.X ;  /* 0x0000000000037919 */ /* 0x000e6c0000002100 */
[----:B------:R-:W0:Y:S08]  /*0050*/  S2UR UR5, SR_CTAID.Y ;  /* 0x00000000000579c3 */ /* 0x000e300000002600 */
[----:B------:R-:W0:Y:S08]  /*0060*/  LDC R7, c[0x0][0x364] ;  /* 0x0000d900ff077b82 */ /* 0x000e300000000800 */
[----:B------:R-:W1:Y:S01]  /*0070*/  S2UR UR4, SR_CTAID.X ;  /* 0x00000000000479c3 */ /* 0x000e620000002500 */
[----:B0-----:R-:W-:-:S05]  /*0080*/  IMAD R7, R7, UR5, R2 ;  /* 0x0000000507077c24 */ /* 0x001fca000f8e0202 */
[----:B--2---:R-:W-:Y:S01]  /*0090*/  ISETP.GE.AND P0, PT, R7, UR7, PT ;  /* 0x0000000707007c0c */ /* 0x004fe2000bf06270 */
[----:B-1----:R-:W-:-:S05]  /*00a0*/  IMAD R0, R0, UR4, R3 ;  /* 0x0000000400007c24 */ /* 0x002fca000f8e0203 */
[----:B------:R-:W-:-:S13]  /*00b0*/  ISETP.GE.OR P0, PT, R0, UR6, P0 ;  /* 0x0000000600007c0c */ /* 0x000fda0008706670 */
[----:B------:R-:W-:Y:S05]  /*00c0*/  @P0 EXIT ;  /* 0x000000000000094d */ /* 0x000fea0003800000 */
[----:B------:R-:W0:Y:S01]  /*00d0*/  LDC.64 R2, c[0x0][0x380] ;  /* 0x0000e000ff027b82 */ /* 0x000e220000000a00 */
[----:B------:R-:W1:Y:S01]  /*00e0*/  LDCU.64 UR4, c[0x0][0x358] ;  /* 0x00006b00ff0477ac */ /* 0x000e620008000a00 */
[----:B------:R-:W-:-:S06]  /*00f0*/  IMAD R9, R7, UR6, R0 ;  /* 0x0000000607097c24 */ /* 0x000fcc000f8e0200 */
[----:B------:R-:W2:Y:S08]  /*0100*/  LDC.64 R4, c[0x0][0x388] ;  /* 0x0000e200ff047b82 */ /* 0x000eb00000000a00 */
[----:B------:R-:W3:Y:S01]  /*0110*/  LDC.64 R6, c[0x0][0x390] ;  /* 0x0000e400ff067b82 */ /* 0x000ee20000000a00 */
[----:B0-----:R-:W-:-:S06]  /*0120*/  IMAD.WIDE R2, R9, 0x4, R2 ;  /* 0x0000000409027825 */ /* 0x001fcc00078e0202 */
[----:B-1----:R-:W4:Y:S01]  /*0130*/  LDG.E R2, desc[UR4][R2.64] ;  /* 0x0000000402027981 */ /* 0x002f22000c1e1900 */
[----:B--2---:R-:W-:-:S06]  /*0140*/  IMAD.WIDE R4, R9, 0x4, R4 ;  /* 0x0000000409047825 */ /* 0x004fcc00078e0204 */
[----:B------:R-:W4:Y:S01]  /*0150*/  LDG.E R5, desc[UR4][R4.64] ;  /* 0x0000000404057981 */ /* 0x000f22000c1e1900 */
[----:B---3--:R-:W-:-:S04]  /*0160*/  IMAD.WIDE R6, R9, 0x4, R6 ;  /* 0x0000000409067825 */ /* 0x008fc800078e0206 */
[----:B----4-:R-:W-:-:S05]  /*0170*/  FADD R9, R2, R5 ;  /* 0x0000000502097221 */ /* 0x010fca0000000000 */
[----:B------:R-:W-:Y:S01]  /*0180*/  STG.E desc[UR4][R6.64], R9 ;  /* 0x0000000906007986 */ /* 0x000fe2000c101904 */
[----:B------:R-:W-:Y:S05]  /*0190*/  EXIT ;  /* 0x000000000000794d */ /* 0x000fea0003800000 */
.L_x_0:
[----:B------:R-:W-:-:S00]  /*01a0*/  BRA `(.L_x_0) ;  /* 0xfffffffc00fc7947 */ /* 0x000fc0000383ffff */
[----:B------:R-:W-:-:S00]  /*01b0*/  NOP ;  /* 0x0000000000007918 */ /* 0x000fc00000000000 */
        /* <DEDUP_REMOVED lines=12> */
.L_x_1:


//--------------------- .nv.shared.reserved.0     --------------------------
	.section	.nv.shared.reserved.0,"aw",@nobits
	.weak		__nv_reservedSMEM_offset_0_alias
	.size		__nv_reservedSMEM_offset_0_alias, 0, 64
	.other		__nv_reservedSMEM_offset_0_alias,@"STO_CUDA_RESERVED_SHARED STV_DEFAULT"
__nv_reservedSMEM_offset_0_alias:
	.zero		0
	.zero		64


//--------------------- .nv.constant0._Z10add_matrixPfS_S_ii --------------------------
	.section	.nv.constant0._Z10add_matrixPfS_S_ii,"a",@progbits
	.sectionflags	@""
	.align	4
.nv.constant0._Z10add_matrixPfS_S_ii:
	.zero		928


//--------------------- SYMBOLS --------------------------

	.type		.nv.reservedSmem.offset0,@object
	.size		.nv.reservedSmem.offset0,0x4
